//
// Generated by NVIDIA NVVM Compiler
//
// Compiler Build ID: CL-36424714
// Cuda compilation tools, release 13.0, V13.0.88
// Based on NVVM 20.0.0
//

.version 9.0
.target sm_100
.address_size 64

	// .globl	_Z20updateUniverseKerneliiPKiPi

.visible .entry _Z20updateUniverseKerneliiPKiPi(
	.param .u32 _Z20updateUniverseKerneliiPKiPi_param_0,
	.param .u32 _Z20updateUniverseKerneliiPKiPi_param_1,
	.param .u64 .ptr .align 1 _Z20updateUniverseKerneliiPKiPi_param_2,
	.param .u64 .ptr .align 1 _Z20updateUniverseKerneliiPKiPi_param_3
)
{
	.reg .pred 	%p<16>;
	.reg .b32 	%r<62>;
	.reg .b64 	%rd<24>;

	ld.param.u32 	%r1, [_Z20updateUniverseKerneliiPKiPi_param_0];
	ld.param.u32 	%r2, [_Z20updateUniverseKerneliiPKiPi_param_1];
	ld.param.u64 	%rd1, [_Z20updateUniverseKerneliiPKiPi_param_2];
	ld.param.u64 	%rd2, [_Z20updateUniverseKerneliiPKiPi_param_3];
	cvta.to.global.u64 	%rd3, %rd1;
	mov.u32 	%r3, %ctaid.y;
	mov.u32 	%r4, %ntid.y;
	mov.u32 	%r5, %tid.y;
	mad.lo.s32 	%r6, %r3, %r4, %r5;
	mov.u32 	%r7, %ctaid.x;
	mov.u32 	%r8, %ntid.x;
	mov.u32 	%r9, %tid.x;
	mad.lo.s32 	%r10, %r7, %r8, %r9;
	add.s32 	%r11, %r6, -1;
	setp.lt.u32 	%p1, %r6, 2;
	add.s32 	%r12, %r2, -1;
	setp.lt.s32 	%p2, %r6, %r2;
	selp.b32 	%r13, %r11, 0, %p2;
	selp.b32 	%r14, %r12, %r13, %p1;
	mul.lo.s32 	%r15, %r14, %r1;
	add.s32 	%r16, %r10, -1;
	setp.lt.s32 	%p3, %r10, 2;
	add.s32 	%r17, %r1, -1;
	setp.lt.s32 	%p4, %r10, %r1;
	selp.b32 	%r18, %r16, 0, %p4;
	selp.b32 	%r19, %r17, %r18, %p3;
	add.s32 	%r20, %r15, %r19;
	mul.wide.s32 	%rd4, %r20, 4;
	add.s64 	%rd5, %rd3, %rd4;
	ld.global.u32 	%r21, [%rd5];
	setp.lt.s32 	%p5, %r10, 1;
	setp.lt.s32 	%p6, %r10, %r17;
	selp.b32 	%r22, %r10, 0, %p6;
	selp.b32 	%r23, %r17, %r22, %p5;
	add.s32 	%r24, %r15, %r23;
	mul.wide.s32 	%rd6, %r24, 4;
	add.s64 	%rd7, %rd3, %rd6;
	ld.global.u32 	%r25, [%rd7];
	add.s32 	%r26, %r25, %r21;
	add.s32 	%r27, %r10, 1;
	setp.lt.s32 	%p7, %r10, 0;
	setp.lt.s32 	%p8, %r27, %r17;
	selp.b32 	%r28, %r27, 0, %p8;
	selp.b32 	%r29, %r17, %r28, %p7;
	add.s32 	%r30, %r15, %r29;
	mul.wide.s32 	%rd8, %r30, 4;
	add.s64 	%rd9, %rd3, %rd8;
	ld.global.u32 	%r31, [%rd9];
	add.s32 	%r32, %r26, %r31;
	setp.eq.s32 	%p9, %r6, 0;
	setp.lt.s32 	%p10, %r6, %r12;
	selp.b32 	%r33, %r6, 0, %p10;
	selp.b32 	%r34, %r12, %r33, %p9;
	mul.lo.s32 	%r35, %r34, %r1;
	add.s32 	%r36, %r35, %r19;
	mul.wide.s32 	%rd10, %r36, 4;
	add.s64 	%rd11, %rd3, %rd10;
	ld.global.u32 	%r37, [%rd11];
	add.s32 	%r38, %r32, %r37;
	add.s32 	%r39, %r35, %r29;
	mul.wide.s32 	%rd12, %r39, 4;
	add.s64 	%rd13, %rd3, %rd12;
	ld.global.u32 	%r40, [%rd13];
	add.s32 	%r41, %r38, %r40;
	add.s32 	%r42, %r6, 1;
	setp.lt.s32 	%p11, %r42, %r12;
	selp.b32 	%r43, %r42, 0, %p11;
	mul.lo.s32 	%r44, %r43, %r1;
	add.s32 	%r45, %r44, %r19;
	mul.wide.s32 	%rd14, %r45, 4;
	add.s64 	%rd15, %rd3, %rd14;
	ld.global.u32 	%r46, [%rd15];
	add.s32 	%r47, %r41, %r46;
	add.s32 	%r48, %r44, %r23;
	mul.wide.s32 	%rd16, %r48, 4;
	add.s64 	%rd17, %rd3, %rd16;
	ld.global.u32 	%r49, [%rd17];
	add.s32 	%r50, %r47, %r49;
	add.s32 	%r51, %r44, %r29;
	mul.wide.s32 	%rd18, %r51, 4;
	add.s64 	%rd19, %rd3, %rd18;
	ld.global.u32 	%r52, [%rd19];
	add.s32 	%r53, %r50, %r52;
	mad.lo.s32 	%r55, %r6, %r1, %r10;
	mul.wide.s32 	%rd20, %r55, 4;
	add.s64 	%rd21, %rd3, %rd20;
	ld.global.u32 	%r56, [%rd21];
	setp.eq.s32 	%p12, %r56, 1;
	add.s32 	%r57, %r53, -4;
	setp.lt.u32 	%p13, %r57, -2;
	setp.eq.s32 	%p14, %r53, 3;
	setp.eq.s32 	%p15, %r56, 0;
	selp.b32 	%r58, 1, %r56, %p15;
	selp.b32 	%r59, %r58, %r56, %p14;
	selp.b32 	%r60, 0, %r59, %p13;
	selp.b32 	%r61, %r60, %r59, %p12;
	cvta.to.global.u64 	%rd22, %rd2;
	add.s64 	%rd23, %rd22, %rd20;
	st.global.u32 	[%rd23], %r61;
	ret;

}


// ===== COMPILED SASS (sm_100) =====

	.target	sm_100

	.elftype	@"ET_EXEC"


//--------------------- .note.nv.tkinfo           --------------------------
	.section	.note.nv.tkinfo,"",@"SHT_NOTE"
	.sectionflags	@"SHF_NOTE_NV_TKINFO"
	.tkinfo
        /*0018*/ 	.word	0x00000002
        /*0030*/ 	.string	""
        /*0030*/ 	.string	"ptxas"
        /*0030*/ 	.string	"Cuda compilation tools, release 13.0, V13.0.88"
        /*0030*/ 	.string	"Build cuda_13.0.r13.0/compiler.36424714_0"
        /*0030*/ 	.string	"-arch sm_100 -m 64 "



//--------------------- .note.nv.cuinfo           --------------------------
	.section	.note.nv.cuinfo,"",@"SHT_NOTE"
	.sectionflags	@"SHF_NOTE_NV_CUINFO"
        /*0018*/ 	.short	0x0002
        /*001a*/ 	.short	0x0064
        /*001c*/ 	.short	0x0082
	.zero		2


//--------------------- .nv.info                  --------------------------
	.section	.nv.info,"",@"SHT_CUDA_INFO"
	.align	4


	//----- nvinfo : EIATTR_REGCOUNT
	.align		4
        /*0000*/ 	.byte	0x04, 0x2f
        /*0002*/ 	.short	(.L_1 - .L_0)
	.align		4
.L_0:
        /*0004*/ 	.word	index@(_Z20updateUniverseKerneliiPKiPi)
        /*0008*/ 	.word	0x0000001a


	//----- nvinfo : EIATTR_FRAME_SIZE
	.align		4
.L_1:
        /*000c*/ 	.byte	0x04, 0x11
        /*000e*/ 	.short	(.L_3 - .L_2)
	.align		4
.L_2:
        /*0010*/ 	.word	index@(_Z20updateUniverseKerneliiPKiPi)
        /*0014*/ 	.word	0x00000000


	//----- nvinfo : EIATTR_MIN_STACK_SIZE
	.align		4
.L_3:
        /*0018*/ 	.byte	0x04, 0x12
        /*001a*/ 	.short	(.L_5 - .L_4)
	.align		4
.L_4:
        /*001c*/ 	.word	index@(_Z20updateUniverseKerneliiPKiPi)
        /*0020*/ 	.word	0x00000000
.L_5:


//--------------------- .nv.compat                --------------------------
	.section	.nv.compat,"",@"SHT_CUDA_COMPAT_INFO"
	.align	4
        /*0000*/ 	.byte	0x02, 0x09, 0x00, 0x00, 0x02, 0x02, 0x01, 0x00, 0x02, 0x05, 0x05, 0x00, 0x03, 0x07, 0x01, 0x01
        /*0010*/ 	.byte	0x02, 0x03, 0x00, 0x00, 0x02, 0x06, 0x01, 0x00, 0x04, 0x0b, 0x08, 0x00, 0x09, 0x00, 0x00, 0x00
        /*0020*/ 	.byte	0x00, 0x00, 0x00, 0x00


//--------------------- .nv.info._Z20updateUniverseKerneliiPKiPi --------------------------
	.section	.nv.info._Z20updateUniverseKerneliiPKiPi,"",@"SHT_CUDA_INFO"
	.sectionflags	@""
	.align	4


	//----- nvinfo : EIATTR_CUDA_API_VERSION
	.align		4
        /*0000*/ 	.byte	0x04, 0x37
        /*0002*/ 	.short	(.L_7 - .L_6)
.L_6:
        /*0004*/ 	.word	0x00000082


	//----- nvinfo : EIATTR_KPARAM_INFO
	.align		4
.L_7:
        /*0008*/ 	.byte	0x04, 0x17
        /*000a*/ 	.short	(.L_9 - .L_8)
.L_8:
        /*000c*/ 	.word	0x00000000
        /*0010*/ 	.short	0x0003
        /*0012*/ 	.short	0x0010
        /*0014*/ 	.byte	0x00, 0xf5, 0x21, 0x00


	//----- nvinfo : EIATTR_KPARAM_INFO
	.align		4
.L_9:
        /*0018*/ 	.byte	0x04, 0x17
        /*001a*/ 	.short	(.L_11 - .L_10)
.L_10:
        /*001c*/ 	.word	0x00000000
        /*0020*/ 	.short	0x0002
        /*0022*/ 	.short	0x0008
        /*0024*/ 	.byte	0x00, 0xf5, 0x21, 0x00


	//----- nvinfo : EIATTR_KPARAM_INFO
	.align		4
.L_11:
        /*0028*/ 	.byte	0x04, 0x17
        /*002a*/ 	.short	(.L_13 - .L_12)
.L_12:
        /*002c*/ 	.word	0x00000000
        /*0030*/ 	.short	0x0001
        /*0032*/ 	.short	0x0004
        /*0034*/ 	.byte	0x00, 0xf0, 0x11, 0x00


	//----- nvinfo : EIATTR_KPARAM_INFO
	.align		4
.L_13:
        /*0038*/ 	.byte	0x04, 0x17
        /*003a*/ 	.short	(.L_15 - .L_14)
.L_14:
        /*003c*/ 	.word	0x00000000
        /*0040*/ 	.short	0x0000
        /*0042*/ 	.short	0x0000
        /*0044*/ 	.byte	0x00, 0xf0, 0x11, 0x00


	//----- nvinfo : EIATTR_SPARSE_MMA_MASK
	.align		4
.L_15:
        /*0048*/ 	.byte	0x03, 0x50
        /*004a*/ 	.short	0x0000


	//----- nvinfo : EIATTR_MAXREG_COUNT
	.align		4
        /*004c*/ 	.byte	0x03, 0x1b
        /*004e*/ 	.short	0x00ff


	//----- nvinfo : EIATTR_MERCURY_ISA_VERSION
	.align		4
        /*0050*/ 	.byte	0x03, 0x5f
        /*0052*/ 	.short	0x0101


	//----- nvinfo : EIATTR_VRC_CTA_INIT_COUNT
	.align		4
        /*0054*/ 	.byte	0x02, 0x4a
	.zero		1
	.zero		1


	//----- nvinfo : EIATTR_EXIT_INSTR_OFFSETS
	.align		4
        /*0058*/ 	.byte	0x04, 0x1c
        /*005a*/ 	.short	(.L_17 - .L_16)


	//   ....[0]....
.L_16:
        /*005c*/ 	.word	0x00000500


	//----- nvinfo : EIATTR_CBANK_PARAM_SIZE
	.align		4
.L_17:
        /*0060*/ 	.byte	0x03, 0x19
        /*0062*/ 	.short	0x0018


	//----- nvinfo : EIATTR_PARAM_CBANK
	.align		4
        /*0064*/ 	.byte	0x04, 0x0a
        /*0066*/ 	.short	(.L_19 - .L_18)
	.align		4
.L_18:
        /*0068*/ 	.word	index@(.nv.constant0._Z20updateUniverseKerneliiPKiPi)
        /*006c*/ 	.short	0x0380
        /*006e*/ 	.short	0x0018


	//----- nvinfo : EIATTR_SW_WAR
	.align		4
.L_19:
        /*0070*/ 	.byte	0x04, 0x36
        /*0072*/ 	.short	(.L_21 - .L_20)
.L_20:
        /*0074*/ 	.word	0x00000008
.L_21:


//--------------------- .nv.callgraph             --------------------------
	.section	.nv.callgraph,"",@"SHT_CUDA_CALLGRAPH"
	.align	4
	.sectionentsize	8
	.align		4
        /*0000*/ 	.word	0x00000000
	.align		4
        /*0004*/ 	.word	0xffffffff
	.align		4
        /*0008*/ 	.word	0x00000000
	.align		4
        /*000c*/ 	.word	0xfffffffe
	.align		4
        /*0010*/ 	.word	0x00000000
	.align		4
        /*0014*/ 	.word	0xfffffffd
	.align		4
        /*0018*/ 	.word	0x00000000
	.align		4
        /*001c*/ 	.word	0xfffffffc


//--------------------- .text._Z20updateUniverseKerneliiPKiPi --------------------------
	.section	.text._Z20updateUniverseKerneliiPKiPi,"ax",@progbits
	.align	128
        .global         _Z20updateUniverseKerneliiPKiPi
        .type           _Z20updateUniverseKerneliiPKiPi,@function
        .size           _Z20updateUniverseKerneliiPKiPi,(.L_x_1 - _Z20updateUniverseKerneliiPKiPi)
        .other          _Z20updateUniverseKerneliiPKiPi,@"STO_CUDA_ENTRY STV_DEFAULT"
_Z20updateUniverseKerneliiPKiPi:
.text._Z20updateUniverseKerneliiPKiPi:
[----:B------:R-:W-:Y:S01]  /*0000*/  LDC R1, c[0x0][0x37c] ;  /* 0x0000df00ff017b82 */ /* 0x000fe20000000800 */
[----:B------:R-:W0:Y:S07]  /*0010*/  S2R R3, SR_TID.Y ;  /* 0x0000000000037919 */ /* 0x000e2e0000002200 */
[----:B------:R-:W0:Y:S01]  /*0020*/  S2UR UR4, SR_CTAID.Y ;  /* 0x00000000000479c3 */ /* 0x000e220000002600 */
[----:B------:R-:W1:Y:S07]  /*0030*/  S2R R2, SR_TID.X ;  /* 0x0000000000027919 */ /* 0x000e6e0000002100 */
[----:B------:R-:W0:Y:S08]  /*0040*/  LDC R0, c[0x0][0x364] ;  /* 0x0000d900ff007b82 */ /* 0x000e300000000800 */
[----:B------:R-:W1:Y:S08]  /*0050*/  S2UR UR5, SR_CTAID.X ;  /* 0x00000000000579c3 */ /* 0x000e700000002500 */
[----:B------:R-:W1:Y:S08]  /*0060*/  LDC R11, c[0x0][0x360] ;  /* 0x0000d800ff0b7b82 */ /* 0x000e700000000800 */
[----:B------:R-:W2:Y:S01]  /*0070*/  LDC.64 R4, c[0x0][0x380] ;  /* 0x0000e000ff047b82 */ /* 0x000ea20000000a00 */
[----:B0-----:R-:W-:-:S04]  /*0080*/  IMAD R0, R0, UR4, R3 ;  /* 0x0000000400007c24 */ /* 0x001fc8000f8e0203 */
[C---:B------:R-:W-:Y:S01]  /*0090*/  VIADD R14, R0.reuse, 0x1 ;  /* 0x00000001000e7836 */ /* 0x040fe20000000000 */
[C---:B------:R-:W-:Y:S02]  /*00a0*/  ISETP.GE.U32.AND P6, PT, R0.reuse, 0x2, PT ;  /* 0x000000020000780c */ /* 0x040fe40003fc6070 */
[C---:B------:R-:W-:Y:S01]  /*00b0*/  ISETP.NE.AND P3, PT, R0.reuse, RZ, PT ;  /* 0x000000ff0000720c */ /* 0x040fe20003f65270 */
[----:B-1----:R-:W-:Y:S01]  /*00c0*/  IMAD R11, R11, UR5, R2 ;  /* 0x000000050b0b7c24 */ /* 0x002fe2000f8e0202 */
[----:B------:R-:W0:Y:S01]  /*00d0*/  LDCU.64 UR4, c[0x0][0x358] ;  /* 0x00006b00ff0477ac */ /* 0x000e220008000a00 */
[----:B------:R-:W1:Y:S02]  /*00e0*/  LDC.64 R2, c[0x0][0x388] ;  /* 0x0000e200ff027b82 */ /* 0x000e640000000a00 */
[C---:B------:R-:W-:Y:S01]  /*00f0*/  VIADD R8, R11.reuse, 0xffffffff ;  /* 0xffffffff0b087836 */ /* 0x040fe20000000000 */
[C---:B------:R-:W-:Y:S01]  /*0100*/  ISETP.GE.AND P1, PT, R11.reuse, RZ, PT ;  /* 0x000000ff0b00720c */ /* 0x040fe20003f26270 */
[C---:B------:R-:W-:Y:S01]  /*0110*/  VIADD R10, R11.reuse, 0x1 ;  /* 0x000000010b0a7836 */ /* 0x040fe20000000000 */
[----:B------:R-:W-:Y:S01]  /*0120*/  ISETP.GE.AND P0, PT, R11, 0x2, PT ;  /* 0x000000020b00780c */ /* 0x000fe20003f06270 */
[----:B--2---:R-:W-:Y:S01]  /*0130*/  VIADD R7, R5, 0xffffffff ;  /* 0xffffffff05077836 */ /* 0x004fe20000000000 */
[C---:B------:R-:W-:Y:S01]  /*0140*/  ISETP.GE.AND P2, PT, R0.reuse, R5, PT ;  /* 0x000000050000720c */ /* 0x040fe20003f46270 */
[----:B------:R-:W-:Y:S01]  /*0150*/  VIADD R5, R0, 0xffffffff ;  /* 0xffffffff00057836 */ /* 0x000fe20000000000 */
[----:B------:R-:W-:Y:S01]  /*0160*/  ISETP.GE.AND P4, PT, R11, R4, PT ;  /* 0x000000040b00720c */ /* 0x000fe20003f86270 */
[----:B------:R-:W-:Y:S01]  /*0170*/  VIADD R21, R4, 0xffffffff ;  /* 0xffffffff04157836 */ /* 0x000fe20000000000 */
[----:B------:R-:W-:-:S02]  /*0180*/  ISETP.GE.AND P5, PT, R0, R7, PT ;  /* 0x000000070000720c */ /* 0x000fc40003fa6270 */
[----:B------:R-:W-:Y:S02]  /*0190*/  SEL R6, R5, RZ, !P2 ;  /* 0x000000ff05067207 */ /* 0x000fe40005000000 */
[----:B------:R-:W-:Y:S02]  /*01a0*/  SEL R8, R8, RZ, !P4 ;  /* 0x000000ff08087207 */ /* 0x000fe40006000000 */
[----:B------:R-:W-:Y:S02]  /*01b0*/  ISETP.GE.AND P4, PT, R11, R21, PT ;  /* 0x000000150b00720c */ /* 0x000fe40003f86270 */
[----:B------:R-:W-:Y:S02]  /*01c0*/  SEL R9, R7, R6, !P6 ;  /* 0x0000000607097207 */ /* 0x000fe40007000000 */
[C---:B------:R-:W-:Y:S02]  /*01d0*/  ISETP.GE.AND P2, PT, R11.reuse, 0x1, PT ;  /* 0x000000010b00780c */ /* 0x040fe40003f46270 */
[----:B------:R-:W-:-:S02]  /*01e0*/  SEL R6, R11, RZ, !P4 ;  /* 0x000000ff0b067207 */ /* 0x000fc40006000000 */
[----:B------:R-:W-:Y:S02]  /*01f0*/  ISETP.GE.AND P4, PT, R10, R21, PT ;  /* 0x000000150a00720c */ /* 0x000fe40003f86270 */
[C---:B------:R-:W-:Y:S02]  /*0200*/  SEL R19, R21.reuse, R8, !P0 ;  /* 0x0000000815137207 */ /* 0x040fe40004000000 */
[----:B------:R-:W-:Y:S02]  /*0210*/  SEL R5, R21, R6, !P2 ;  /* 0x0000000615057207 */ /* 0x000fe40005000000 */
[----:B------:R-:W-:Y:S01]  /*0220*/  SEL R12, R0, RZ, !P5 ;  /* 0x000000ff000c7207 */ /* 0x000fe20006800000 */
[CC--:B------:R-:W-:Y:S01]  /*0230*/  IMAD R13, R9.reuse, R4.reuse, R19 ;  /* 0x00000004090d7224 */ /* 0x0c0fe200078e0213 */
[----:B------:R-:W-:Y:S01]  /*0240*/  @P1 SEL R21, R10, RZ, !P4 ;  /* 0x000000ff0a151207 */ /* 0x000fe20006000000 */
[----:B------:R-:W-:Y:S01]  /*0250*/  IMAD R15, R9, R4, R5 ;  /* 0x00000004090f7224 */ /* 0x000fe200078e0205 */
[----:B------:R-:W-:-:S02]  /*0260*/  ISETP.GE.AND P6, PT, R14, R7, PT ;  /* 0x000000070e00720c */ /* 0x000fc40003fc6270 */
[----:B------:R-:W-:Y:S01]  /*0270*/  SEL R7, R7, R12, !P3 ;  /* 0x0000000c07077207 */ /* 0x000fe20005800000 */
[----:B------:R-:W-:Y:S01]  /*0280*/  IMAD R17, R9, R4, R21 ;  /* 0x0000000409117224 */ /* 0x000fe200078e0215 */
[----:B------:R-:W-:Y:S01]  /*0290*/  SEL R8, R14, RZ, !P6 ;  /* 0x000000ff0e087207 */ /* 0x000fe20007000000 */
[----:B-1----:R-:W-:-:S04]  /*02a0*/  IMAD.WIDE R12, R13, 0x4, R2 ;  /* 0x000000040d0c7825 */ /* 0x002fc800078e0202 */
[-C--:B------:R-:W-:Y:S02]  /*02b0*/  IMAD R23, R7, R4.reuse, R19 ;  /* 0x0000000407177224 */ /* 0x080fe400078e0213 */
[----:B------:R-:W-:Y:S01]  /*02c0*/  IMAD.WIDE R14, R15, 0x4, R2 ;  /* 0x000000040f0e7825 */ /* 0x000fe200078e0202 */
[----:B0-----:R-:W2:Y:S03]  /*02d0*/  LDG.E R12, desc[UR4][R12.64] ;  /* 0x000000040c0c7981 */ /* 0x001ea6000c1e1900 */
[-C--:B------:R-:W-:Y:S02]  /*02e0*/  IMAD R9, R7, R4.reuse, R21 ;  /* 0x0000000407097224 */ /* 0x080fe400078e0215 */
[----:B------:R-:W-:Y:S01]  /*02f0*/  IMAD.WIDE R16, R17, 0x4, R2 ;  /* 0x0000000411107825 */ /* 0x000fe200078e0202 */
[----:B------:R-:W2:Y:S03]  /*0300*/  LDG.E R15, desc[UR4][R14.64] ;  /* 0x000000040e0f7981 */ /* 0x000ea6000c1e1900 */
[----:B------:R-:W-:-:S02]  /*0310*/  IMAD R19, R8, R4, R19 ;  /* 0x0000000408137224 */ /* 0x000fc400078e0213 */
[CC--:B------:R-:W-:Y:S01]  /*0320*/  IMAD R5, R8.reuse, R4.reuse, R5 ;  /* 0x0000000408057224 */ /* 0x0c0fe200078e0205 */
[----:B------:R-:W2:Y:S01]  /*0330*/  LDG.E R16, desc[UR4][R16.64] ;  /* 0x0000000410107981 */ /* 0x000ea2000c1e1900 */
[----:B------:R-:W-:Y:S02]  /*0340*/  IMAD R21, R8, R4, R21 ;  /* 0x0000000408157224 */ /* 0x000fe400078e0215 */
[----:B------:R-:W-:-:S04]  /*0350*/  IMAD.WIDE R6, R23, 0x4, R2 ;  /* 0x0000000417067825 */ /* 0x000fc800078e0202 */
[--C-:B------:R-:W-:Y:S02]  /*0360*/  IMAD.WIDE R8, R9, 0x4, R2.reuse ;  /* 0x0000000409087825 */ /* 0x100fe400078e0202 */
[----:B------:R-:W3:Y:S02]  /*0370*/  LDG.E R7, desc[UR4][R6.64] ;  /* 0x0000000406077981 */ /* 0x000ee4000c1e1900 */
[--C-:B------:R-:W-:Y:S02]  /*0380*/  IMAD.WIDE R18, R19, 0x4, R2.reuse ;  /* 0x0000000413127825 */ /* 0x100fe400078e0202 */
[----:B------:R-:W3:Y:S02]  /*0390*/  LDG.E R8, desc[UR4][R8.64] ;  /* 0x0000000408087981 */ /* 0x000ee4000c1e1900 */
[--C-:B------:R-:W-:Y:S02]  /*03a0*/  IMAD.WIDE R22, R5, 0x4, R2.reuse ;  /* 0x0000000405167825 */ /* 0x100fe400078e0202 */
[----:B------:R-:W4:Y:S02]  /*03b0*/  LDG.E R19, desc[UR4][R18.64] ;  /* 0x0000000412137981 */ /* 0x000f24000c1e1900 */
[----:B------:R-:W-:-:S02]  /*03c0*/  IMAD.WIDE R20, R21, 0x4, R2 ;  /* 0x0000000415147825 */ /* 0x000fc400078e0202 */
[----:B------:R-:W4:Y:S02]  /*03d0*/  LDG.E R22, desc[UR4][R22.64] ;  /* 0x0000000416167981 */ /* 0x000f24000c1e1900 */
[----:B------:R-:W-:Y:S02]  /*03e0*/  IMAD R11, R0, R4, R11 ;  /* 0x00000004000b7224 */ /* 0x000fe400078e020b */
[----:B------:R-:W5:Y:S01]  /*03f0*/  LDG.E R21, desc[UR4][R20.64] ;  /* 0x0000000414157981 */ /* 0x000f62000c1e1900 */
[----:B------:R-:W0:Y:S01]  /*0400*/  LDC.64 R4, c[0x0][0x390] ;  /* 0x0000e400ff047b82 */ /* 0x000e220000000a00 */
[----:B------:R-:W-:-:S05]  /*0410*/  IMAD.WIDE R2, R11, 0x4, R2 ;  /* 0x000000040b027825 */ /* 0x000fca00078e0202 */
[----:B------:R0:W5:Y:S02]  /*0420*/  LDG.E R13, desc[UR4][R2.64] ;  /* 0x00000004020d7981 */ /* 0x000164000c1e1900 */
[----:B0-----:R-:W-:Y:S01]  /*0430*/  IMAD.WIDE R2, R11, 0x4, R4 ;  /* 0x000000040b027825 */ /* 0x001fe200078e0204 */
[----:B--2---:R-:W-:-:S04]  /*0440*/  IADD3 R12, PT, PT, R16, R15, R12 ;  /* 0x0000000f100c7210 */ /* 0x004fc80007ffe00c */
[----:B---3--:R-:W-:-:S04]  /*0450*/  IADD3 R12, PT, PT, R8, R12, R7 ;  /* 0x0000000c080c7210 */ /* 0x008fc80007ffe007 */
[----:B----4-:R-:W-:-:S05]  /*0460*/  IADD3 R12, PT, PT, R22, R12, R19 ;  /* 0x0000000c160c7210 */ /* 0x010fca0007ffe013 */
[----:B-----5:R-:W-:-:S05]  /*0470*/  IMAD.IADD R12, R12, 0x1, R21 ;  /* 0x000000010c0c7824 */ /* 0x020fca00078e0215 */
[C---:B------:R-:W-:Y:S02]  /*0480*/  ISETP.NE.AND P2, PT, R12.reuse, 0x3, PT ;  /* 0x000000030c00780c */ /* 0x040fe40003f45270 */
[C---:B------:R-:W-:Y:S01]  /*0490*/  ISETP.NE.AND P0, PT, R13.reuse, 0x1, PT ;  /* 0x000000010d00780c */ /* 0x040fe20003f05270 */
[----:B------:R-:W-:Y:S01]  /*04a0*/  VIADD R12, R12, 0xfffffffc ;  /* 0xfffffffc0c0c7836 */ /* 0x000fe20000000000 */
[----:B------:R-:W-:-:S04]  /*04b0*/  ISETP.NE.AND P3, PT, R13, RZ, PT ;  /* 0x000000ff0d00720c */ /* 0x000fc80003f65270 */
[----:B------:R-:W-:-:S05]  /*04c0*/  ISETP.GE.U32.AND P1, PT, R12, -0x2, PT ;  /* 0xfffffffe0c00780c */ /* 0x000fca0003f26070 */
[----:B------:R-:W-:-:S04]  /*04d0*/  @!P2 SEL R13, R13, 0x1, P3 ;  /* 0x000000010d0da807 */ /* 0x000fc80001800000 */
[----:B------:R-:W-:-:S05]  /*04e0*/  @!P0 SEL R13, R13, RZ, P1 ;  /* 0x000000ff0d0d8207 */ /* 0x000fca0000800000 */
[----:B------:R-:W-:Y:S01]  /*04f0*/  STG.E desc[UR4][R2.64], R13 ;  /* 0x0000000d02007986 */ /* 0x000fe2000c101904 */
[----:B------:R-:W-:Y:S05]  /*0500*/  EXIT ;  /* 0x000000000000794d */ /* 0x000fea0003800000 */
.L_x_0:
[----:B------:R-:W-:-:S00]  /*0510*/  BRA `(.L_x_0) ;  /* 0xfffffffc00fc7947 */ /* 0x000fc0000383ffff */
[----:B------:R-:W-:-:S00]  /*0520*/  NOP ;  /* 0x0000000000007918 */ /* 0x000fc00000000000 */
        /* <DEDUP_REMOVED lines=13> */
.L_x_1:


//--------------------- .nv.shared.reserved.0     --------------------------
	.section	.nv.shared.reserved.0,"aw",@nobits
	.weak		__nv_reservedSMEM_offset_0_alias
	.size		__nv_reservedSMEM_offset_0_alias, 0, 64
	.other		__nv_reservedSMEM_offset_0_alias,@"STO_CUDA_RESERVED_SHARED STV_DEFAULT"
__nv_reservedSMEM_offset_0_alias:
	.zero		0
	.zero		64


//--------------------- .nv.constant0._Z20updateUniverseKerneliiPKiPi --------------------------
	.section	.nv.constant0._Z20updateUniverseKerneliiPKiPi,"a",@progbits
	.sectionflags	@""
	.align	4
.nv.constant0._Z20updateUniverseKerneliiPKiPi:
	.zero		920


//--------------------- SYMBOLS --------------------------

	.type		.nv.reservedSmem.offset0,@object
	.size		.nv.reservedSmem.offset0,0x4
